//
// Generated by NVIDIA NVVM Compiler
//
// Compiler Build ID: CL-36424714
// Cuda compilation tools, release 13.0, V13.0.88
// Based on NVVM 20.0.0
//

.version 9.0
.target sm_100
.address_size 64

	// .globl	_Z23matrix_transpose_sharedPfS_ii
// _ZZ23matrix_transpose_sharedPfS_iiE9smemArray has been demoted

.visible .entry _Z23matrix_transpose_sharedPfS_ii(
	.param .u64 .ptr .align 1 _Z23matrix_transpose_sharedPfS_ii_param_0,
	.param .u64 .ptr .align 1 _Z23matrix_transpose_sharedPfS_ii_param_1,
	.param .u32 _Z23matrix_transpose_sharedPfS_ii_param_2,
	.param .u32 _Z23matrix_transpose_sharedPfS_ii_param_3
)
{
	.reg .pred 	%p<7>;
	.reg .b32 	%r<26>;
	.reg .b32 	%f<3>;
	.reg .b64 	%rd<9>;
	// demoted variable
	.shared .align 4 .b8 _ZZ23matrix_transpose_sharedPfS_iiE9smemArray[1088];
	ld.param.u64 	%rd1, [_Z23matrix_transpose_sharedPfS_ii_param_0];
	ld.param.u64 	%rd2, [_Z23matrix_transpose_sharedPfS_ii_param_1];
	ld.param.u32 	%r9, [_Z23matrix_transpose_sharedPfS_ii_param_2];
	ld.param.u32 	%r10, [_Z23matrix_transpose_sharedPfS_ii_param_3];
	mov.u32 	%r11, %ntid.x;
	mov.u32 	%r12, %ctaid.x;
	mul.lo.s32 	%r1, %r11, %r12;
	mov.u32 	%r13, %ntid.y;
	mov.u32 	%r14, %ctaid.y;
	mul.lo.s32 	%r2, %r13, %r14;
	mov.u32 	%r3, %tid.y;
	add.s32 	%r4, %r2, %r3;
	mov.u32 	%r5, %tid.x;
	add.s32 	%r6, %r1, %r5;
	setp.ge.s32 	%p1, %r4, %r9;
	setp.ge.s32 	%p2, %r6, %r10;
	or.pred  	%p3, %p1, %p2;
	@%p3 bra 	$L__BB0_2;
	cvta.to.global.u64 	%rd3, %rd1;
	mad.lo.s32 	%r15, %r10, %r4, %r6;
	mul.wide.s32 	%rd4, %r15, 4;
	add.s64 	%rd5, %rd3, %rd4;
	ld.global.f32 	%f1, [%rd5];
	mov.u32 	%r16, _ZZ23matrix_transpose_sharedPfS_iiE9smemArray;
	mad.lo.s32 	%r17, %r3, 68, %r16;
	shl.b32 	%r18, %r5, 2;
	add.s32 	%r19, %r17, %r18;
	st.shared.f32 	[%r19], %f1;
$L__BB0_2:
	bar.sync 	0;
	add.s32 	%r7, %r1, %r3;
	add.s32 	%r8, %r2, %r5;
	setp.ge.s32 	%p4, %r7, %r10;
	setp.ge.s32 	%p5, %r8, %r9;
	or.pred  	%p6, %p4, %p5;
	@%p6 bra 	$L__BB0_4;
	mov.u32 	%r21, _ZZ23matrix_transpose_sharedPfS_iiE9smemArray;
	mad.lo.s32 	%r22, %r5, 68, %r21;
	shl.b32 	%r23, %r3, 2;
	add.s32 	%r24, %r22, %r23;
	ld.shared.f32 	%f2, [%r24];
	mad.lo.s32 	%r25, %r9, %r7, %r8;
	cvta.to.global.u64 	%rd6, %rd2;
	mul.wide.s32 	%rd7, %r25, 4;
	add.s64 	%rd8, %rd6, %rd7;
	st.global.f32 	[%rd8], %f2;
$L__BB0_4:
	ret;

}


// ===== COMPILED SASS (sm_100) =====

	.target	sm_100

	.elftype	@"ET_EXEC"


//--------------------- .note.nv.tkinfo           --------------------------
	.section	.note.nv.tkinfo,"",@"SHT_NOTE"
	.sectionflags	@"SHF_NOTE_NV_TKINFO"
	.tkinfo
        /*0018*/ 	.word	0x00000002
        /*0030*/ 	.string	""
        /*0030*/ 	.string	"ptxas"
        /*0030*/ 	.string	"Cuda compilation tools, release 13.0, V13.0.88"
        /*0030*/ 	.string	"Build cuda_13.0.r13.0/compiler.36424714_0"
        /*0030*/ 	.string	"-arch sm_100 -m 64 "



//--------------------- .note.nv.cuinfo           --------------------------
	.section	.note.nv.cuinfo,"",@"SHT_NOTE"
	.sectionflags	@"SHF_NOTE_NV_CUINFO"
        /*0018*/ 	.short	0x0002
        /*001a*/ 	.short	0x0064
        /*001c*/ 	.short	0x0082
	.zero		2


//--------------------- .nv.info                  --------------------------
	.section	.nv.info,"",@"SHT_CUDA_INFO"
	.align	4


	//----- nvinfo : EIATTR_REGCOUNT
	.align		4
        /*0000*/ 	.byte	0x04, 0x2f
        /*0002*/ 	.short	(.L_1 - .L_0)
	.align		4
.L_0:
        /*0004*/ 	.word	index@(_Z23matrix_transpose_sharedPfS_ii)
        /*0008*/ 	.word	0x0000000e


	//----- nvinfo : EIATTR_FRAME_SIZE
	.align		4
.L_1:
        /*000c*/ 	.byte	0x04, 0x11
        /*000e*/ 	.short	(.L_3 - .L_2)
	.align		4
.L_2:
        /*0010*/ 	.word	index@(_Z23matrix_transpose_sharedPfS_ii)
        /*0014*/ 	.word	0x00000000


	//----- nvinfo : EIATTR_MIN_STACK_SIZE
	.align		4
.L_3:
        /*0018*/ 	.byte	0x04, 0x12
        /*001a*/ 	.short	(.L_5 - .L_4)
	.align		4
.L_4:
        /*001c*/ 	.word	index@(_Z23matrix_transpose_sharedPfS_ii)
        /*0020*/ 	.word	0x00000000
.L_5:


//--------------------- .nv.compat                --------------------------
	.section	.nv.compat,"",@"SHT_CUDA_COMPAT_INFO"
	.align	4
        /*0000*/ 	.byte	0x02, 0x09, 0x00, 0x00, 0x02, 0x02, 0x01, 0x00, 0x02, 0x05, 0x05, 0x00, 0x03, 0x07, 0x01, 0x01
        /*0010*/ 	.byte	0x02, 0x03, 0x00, 0x00, 0x02, 0x06, 0x01, 0x00, 0x04, 0x0b, 0x08, 0x00, 0x09, 0x00, 0x00, 0x00
        /*0020*/ 	.byte	0x00, 0x00, 0x00, 0x00


//--------------------- .nv.info._Z23matrix_transpose_sharedPfS_ii --------------------------
	.section	.nv.info._Z23matrix_transpose_sharedPfS_ii,"",@"SHT_CUDA_INFO"
	.sectionflags	@""
	.align	4


	//----- nvinfo : EIATTR_CUDA_API_VERSION
	.align		4
        /*0000*/ 	.byte	0x04, 0x37
        /*0002*/ 	.short	(.L_7 - .L_6)
.L_6:
        /*0004*/ 	.word	0x00000082


	//----- nvinfo : EIATTR_KPARAM_INFO
	.align		4
.L_7:
        /*0008*/ 	.byte	0x04, 0x17
        /*000a*/ 	.short	(.L_9 - .L_8)
.L_8:
        /*000c*/ 	.word	0x00000000
        /*0010*/ 	.short	0x0003
        /*0012*/ 	.short	0x0014
        /*0014*/ 	.byte	0x00, 0xf0, 0x11, 0x00


	//----- nvinfo : EIATTR_KPARAM_INFO
	.align		4
.L_9:
        /*0018*/ 	.byte	0x04, 0x17
        /*001a*/ 	.short	(.L_11 - .L_10)
.L_10:
        /*001c*/ 	.word	0x00000000
        /*0020*/ 	.short	0x0002
        /*0022*/ 	.short	0x0010
        /*0024*/ 	.byte	0x00, 0xf0, 0x11, 0x00


	//----- nvinfo : EIATTR_KPARAM_INFO
	.align		4
.L_11:
        /*0028*/ 	.byte	0x04, 0x17
        /*002a*/ 	.short	(.L_13 - .L_12)
.L_12:
        /*002c*/ 	.word	0x00000000
        /*0030*/ 	.short	0x0001
        /*0032*/ 	.short	0x0008
        /*0034*/ 	.byte	0x00, 0xf5, 0x21, 0x00


	//----- nvinfo : EIATTR_KPARAM_INFO
	.align		4
.L_13:
        /*0038*/ 	.byte	0x04, 0x17
        /*003a*/ 	.short	(.L_15 - .L_14)
.L_14:
        /*003c*/ 	.word	0x00000000
        /*0040*/ 	.short	0x0000
        /*0042*/ 	.short	0x0000
        /*0044*/ 	.byte	0x00, 0xf5, 0x21, 0x00


	//----- nvinfo : EIATTR_SPARSE_MMA_MASK
	.align		4
.L_15:
        /*0048*/ 	.byte	0x03, 0x50
        /*004a*/ 	.short	0x0000


	//----- nvinfo : EIATTR_MAXREG_COUNT
	.align		4
        /*004c*/ 	.byte	0x03, 0x1b
        /*004e*/ 	.short	0x00ff


	//----- nvinfo : EIATTR_NUM_BARRIERS
	.align		4
        /*0050*/ 	.byte	0x02, 0x4c
        /*0052*/ 	.byte	0x01
	.zero		1


	//----- nvinfo : EIATTR_MERCURY_ISA_VERSION
	.align		4
        /*0054*/ 	.byte	0x03, 0x5f
        /*0056*/ 	.short	0x0101


	//----- nvinfo : EIATTR_VRC_CTA_INIT_COUNT
	.align		4
        /*0058*/ 	.byte	0x02, 0x4a
	.zero		1
	.zero		1


	//----- nvinfo : EIATTR_EXIT_INSTR_OFFSETS
	.align		4
        /*005c*/ 	.byte	0x04, 0x1c
        /*005e*/ 	.short	(.L_17 - .L_16)


	//   ....[0]....
.L_16:
        /*0060*/ 	.word	0x000001e0


	//   ....[1]....
        /*0064*/ 	.word	0x00000290


	//----- nvinfo : EIATTR_CBANK_PARAM_SIZE
	.align		4
.L_17:
        /*0068*/ 	.byte	0x03, 0x19
        /*006a*/ 	.short	0x0018


	//----- nvinfo : EIATTR_PARAM_CBANK
	.align		4
        /*006c*/ 	.byte	0x04, 0x0a
        /*006e*/ 	.short	(.L_19 - .L_18)
	.align		4
.L_18:
        /*0070*/ 	.word	index@(.nv.constant0._Z23matrix_transpose_sharedPfS_ii)
        /*0074*/ 	.short	0x0380
        /*0076*/ 	.short	0x0018


	//----- nvinfo : EIATTR_SW_WAR
	.align		4
.L_19:
        /*0078*/ 	.byte	0x04, 0x36
        /*007a*/ 	.short	(.L_21 - .L_20)
.L_20:
        /*007c*/ 	.word	0x00000008
.L_21:


//--------------------- .nv.callgraph             --------------------------
	.section	.nv.callgraph,"",@"SHT_CUDA_CALLGRAPH"
	.align	4
	.sectionentsize	8
	.align		4
        /*0000*/ 	.word	0x00000000
	.align		4
        /*0004*/ 	.word	0xffffffff
	.align		4
        /*0008*/ 	.word	0x00000000
	.align		4
        /*000c*/ 	.word	0xfffffffe
	.align		4
        /*0010*/ 	.word	0x00000000
	.align		4
        /*0014*/ 	.word	0xfffffffd
	.align		4
        /*0018*/ 	.word	0x00000000
	.align		4
        /*001c*/ 	.word	0xfffffffc


//--------------------- .text._Z23matrix_transpose_sharedPfS_ii --------------------------
	.section	.text._Z23matrix_transpose_sharedPfS_ii,"ax",@progbits
	.align	128
        .global         _Z23matrix_transpose_sharedPfS_ii
        .type           _Z23matrix_transpose_sharedPfS_ii,@function
        .size           _Z23matrix_transpose_sharedPfS_ii,(.L_x_1 - _Z23matrix_transpose_sharedPfS_ii)
        .other          _Z23matrix_transpose_sharedPfS_ii,@"STO_CUDA_ENTRY STV_DEFAULT"
_Z23matrix_transpose_sharedPfS_ii:
.text._Z23matrix_transpose_sharedPfS_ii:
[----:B------:R-:W-:Y:S01]  /*0000*/  LDC R1, c[0x0][0x37c] ;  /* 0x0000df00ff017b82 */ /* 0x000fe20000000800 */
[----:B------:R-:W0:Y:S07]  /*0010*/  S2R R11, SR_TID.X ;  /* 0x00000000000b7919 */ /* 0x000e2e0000002100 */
[----:B------:R-:W1:Y:S01]  /*0020*/  S2UR UR5, SR_CTAID.X ;  /* 0x00000000000579c3 */ /* 0x000e620000002500 */
[----:B------:R-:W1:Y:S01]  /*0030*/  LDCU UR4, c[0x0][0x360] ;  /* 0x00006c00ff0477ac */ /* 0x000e620008000800 */
[----:B------:R-:W2:Y:S01]  /*0040*/  S2R R9, SR_TID.Y ;  /* 0x0000000000097919 */ /* 0x000ea20000002200 */
[----:B------:R-:W3:Y:S05]  /*0050*/  LDCU UR6, c[0x0][0x364] ;  /* 0x00006c80ff0677ac */ /* 0x000eea0008000800 */
[----:B------:R-:W3:Y:S01]  /*0060*/  S2UR UR7, SR_CTAID.Y ;  /* 0x00000000000779c3 */ /* 0x000ee20000002600 */
[----:B------:R-:W4:Y:S01]  /*0070*/  LDCU.64 UR8, c[0x0][0x390] ;  /* 0x00007200ff0877ac */ /* 0x000f220008000a00 */
[----:B-1----:R-:W-:-:S06]  /*0080*/  UIMAD UR4, UR4, UR5, URZ ;  /* 0x00000005040472a4 */ /* 0x002fcc000f8e02ff */
[----:B0-----:R-:W-:Y:S01]  /*0090*/  VIADD R5, R11, UR4 ;  /* 0x000000040b057c36 */ /* 0x001fe20008000000 */
[----:B---3--:R-:W-:Y:S01]  /*00a0*/  UIMAD UR5, UR6, UR7, URZ ;  /* 0x00000007060572a4 */ /* 0x008fe2000f8e02ff */
[----:B------:R-:W0:Y:S03]  /*00b0*/  LDCU.64 UR6, c[0x0][0x358] ;  /* 0x00006b00ff0677ac */ /* 0x000e260008000a00 */
[----:B----4-:R-:W-:Y:S02]  /*00c0*/  ISETP.GE.AND P0, PT, R5, UR9, PT ;  /* 0x0000000905007c0c */ /* 0x010fe4000bf06270 */
[----:B--2---:R-:W-:-:S05]  /*00d0*/  VIADD R0, R9, UR5 ;  /* 0x0000000509007c36 */ /* 0x004fca0008000000 */
[----:B------:R-:W-:-:S13]  /*00e0*/  ISETP.GE.OR P0, PT, R0, UR8, P0 ;  /* 0x0000000800007c0c */ /* 0x000fda0008706670 */
[----:B------:R-:W1:Y:S01]  /*00f0*/  @!P0 LDC.64 R2, c[0x0][0x380] ;  /* 0x0000e000ff028b82 */ /* 0x000e620000000a00 */
[----:B------:R-:W-:-:S04]  /*0100*/  @!P0 IMAD R5, R0, UR9, R5 ;  /* 0x0000000900058c24 */ /* 0x000fc8000f8e0205 */
[----:B-1----:R-:W-:-:S06]  /*0110*/  @!P0 IMAD.WIDE R2, R5, 0x4, R2 ;  /* 0x0000000405028825 */ /* 0x002fcc00078e0202 */
[----:B0-----:R-:W2:Y:S01]  /*0120*/  @!P0 LDG.E R2, desc[UR6][R2.64] ;  /* 0x0000000602028981 */ /* 0x001ea2000c1e1900 */
[----:B------:R-:W-:Y:S01]  /*0130*/  @!P0 MOV R0, 0x400 ;  /* 0x0000040000008802 */ /* 0x000fe20000000f00 */
[----:B------:R-:W-:Y:S01]  /*0140*/  VIADD R4, R9, UR4 ;  /* 0x0000000409047c36 */ /* 0x000fe20008000000 */
[----:B------:R-:W-:Y:S01]  /*0150*/  IADD3 R7, PT, PT, R11, UR5, RZ ;  /* 0x000000050b077c10 */ /* 0x000fe2000fffe0ff */
[----:B------:R-:W0:Y:S03]  /*0160*/  @!P0 S2R R5, SR_CgaCtaId ;  /* 0x0000000000058919 */ /* 0x000e260000008800 */
[----:B------:R-:W-:-:S04]  /*0170*/  ISETP.GE.AND P1, PT, R7, UR8, PT ;  /* 0x0000000807007c0c */ /* 0x000fc8000bf26270 */
[----:B------:R-:W-:Y:S02]  /*0180*/  ISETP.GE.OR P1, PT, R4, UR9, P1 ;  /* 0x0000000904007c0c */ /* 0x000fe40008f26670 */
[----:B0-----:R-:W-:-:S05]  /*0190*/  @!P0 LEA R0, R5, R0, 0x18 ;  /* 0x0000000005008211 */ /* 0x001fca00078ec0ff */
[----:B------:R-:W-:-:S05]  /*01a0*/  @!P0 IMAD R0, R9, 0x44, R0 ;  /* 0x0000004409008824 */ /* 0x000fca00078e0200 */
[----:B------:R-:W-:-:S05]  /*01b0*/  @!P0 LEA R5, R11, R0, 0x2 ;  /* 0x000000000b058211 */ /* 0x000fca00078e10ff */
[----:B--2---:R0:W-:Y:S01]  /*01c0*/  @!P0 STS [R5], R2 ;  /* 0x0000000205008388 */ /* 0x0041e20000000800 */
[----:B------:R-:W-:Y:S06]  /*01d0*/  BAR.SYNC.DEFER_BLOCKING 0x0 ;  /* 0x0000000000007b1d */ /* 0x000fec0000010000 */
[----:B------:R-:W-:Y:S05]  /*01e0*/  @P1 EXIT ;  /* 0x000000000000194d */ /* 0x000fea0003800000 */
[----:B------:R-:W1:Y:S01]  /*01f0*/  S2R R3, SR_CgaCtaId ;  /* 0x0000000000037919 */ /* 0x000e620000008800 */
[----:B------:R-:W-:Y:S01]  /*0200*/  MOV R0, 0x400 ;  /* 0x0000040000007802 */ /* 0x000fe20000000f00 */
[----:B------:R-:W-:-:S03]  /*0210*/  IMAD R7, R4, UR8, R7 ;  /* 0x0000000804077c24 */ /* 0x000fc6000f8e0207 */
[----:B-1----:R-:W-:Y:S02]  /*0220*/  LEA R0, R3, R0, 0x18 ;  /* 0x0000000003007211 */ /* 0x002fe400078ec0ff */
[----:B0-----:R-:W0:Y:S03]  /*0230*/  LDC.64 R2, c[0x0][0x388] ;  /* 0x0000e200ff027b82 */ /* 0x001e260000000a00 */
[----:B------:R-:W-:-:S04]  /*0240*/  IMAD R0, R11, 0x44, R0 ;  /* 0x000000440b007824 */ /* 0x000fc800078e0200 */
[----:B------:R-:W-:-:S05]  /*0250*/  IMAD R0, R9, 0x4, R0 ;  /* 0x0000000409007824 */ /* 0x000fca00078e0200 */
[----:B------:R-:W1:Y:S01]  /*0260*/  LDS R5, [R0] ;  /* 0x0000000000057984 */ /* 0x000e620000000800 */
[----:B0-----:R-:W-:-:S05]  /*0270*/  IMAD.WIDE R2, R7, 0x4, R2 ;  /* 0x0000000407027825 */ /* 0x001fca00078e0202 */
[----:B-1----:R-:W-:Y:S01]  /*0280*/  STG.E desc[UR6][R2.64], R5 ;  /* 0x0000000502007986 */ /* 0x002fe2000c101906 */
[----:B------:R-:W-:Y:S05]  /*0290*/  EXIT ;  /* 0x000000000000794d */ /* 0x000fea0003800000 */
.L_x_0:
[----:B------:R-:W-:-:S00]  /*02a0*/  BRA `(.L_x_0) ;  /* 0xfffffffc00fc7947 */ /* 0x000fc0000383ffff */
[----:B------:R-:W-:-:S00]  /*02b0*/  NOP ;  /* 0x0000000000007918 */ /* 0x000fc00000000000 */
        /* <DEDUP_REMOVED lines=12> */
.L_x_1:


//--------------------- .nv.shared._Z23matrix_transpose_sharedPfS_ii --------------------------
	.section	.nv.shared._Z23matrix_transpose_sharedPfS_ii,"aw",@nobits
	.sectionflags	@""
	.align	4
.nv.shared._Z23matrix_transpose_sharedPfS_ii:
	.zero		2112


//--------------------- .nv.shared.reserved.0     --------------------------
	.section	.nv.shared.reserved.0,"aw",@nobits
	.weak		__nv_reservedSMEM_offset_0_alias
	.size		__nv_reservedSMEM_offset_0_alias, 0, 64
	.other		__nv_reservedSMEM_offset_0_alias,@"STO_CUDA_RESERVED_SHARED STV_DEFAULT"
__nv_reservedSMEM_offset_0_alias:
	.zero		0
	.zero		64


//--------------------- .nv.constant0._Z23matrix_transpose_sharedPfS_ii --------------------------
	.section	.nv.constant0._Z23matrix_transpose_sharedPfS_ii,"a",@progbits
	.sectionflags	@""
	.align	4
.nv.constant0._Z23matrix_transpose_sharedPfS_ii:
	.zero		920


//--------------------- SYMBOLS --------------------------

	.type		.nv.reservedSmem.offset0,@object
	.size		.nv.reservedSmem.offset0,0x4
	.type		.nv.reservedSmem.cap,@object
	.size		.nv.reservedSmem.cap,0x4
